.version 6.5
.target sm_30
.address_size 64

.func (.reg .u32 a, .reg .pred b) do_something(
    .reg .u32 x
)
{
    add.u32     a, x, 1;
    setp.eq.u32 b, 0, 0;
    ret;
}

.visible .entry multiple_return(
    .param .u64 input,
    .param .u64 output
)
{
    .reg .u64      in_addr;
    .reg .u64      out_addr;
    .reg .u32      temp;
    .reg .u32      temp2;
    .reg .pred     temp3;

    ld.param.u64   in_addr, [input];
    ld.param.u64   out_addr, [output];

    ld.u32         temp, [in_addr];
    call           (temp2, temp3), do_something, (temp);
    st.u32         [out_addr], temp2;
    @temp3  st.u32 [out_addr+4], 123;
    ret;
}


// ===== COMPILED SASS (sm_100) =====

	.target	sm_100

	.elftype	@"ET_EXEC"


//--------------------- .note.nv.tkinfo           --------------------------
	.section	.note.nv.tkinfo,"",@"SHT_NOTE"
	.sectionflags	@"SHF_NOTE_NV_TKINFO"
	.tkinfo
        /*0018*/ 	.word	0x00000002
        /*0030*/ 	.string	""
        /*0030*/ 	.string	"ptxas"
        /*0030*/ 	.string	"Cuda compilation tools, release 13.0, V13.0.88"
        /*0030*/ 	.string	"Build cuda_13.0.r13.0/compiler.36424714_0"
        /*0030*/ 	.string	"-arch sm_100 "



//--------------------- .note.nv.cuinfo           --------------------------
	.section	.note.nv.cuinfo,"",@"SHT_NOTE"
	.sectionflags	@"SHF_NOTE_NV_CUINFO"
        /*0018*/ 	.short	0x0002
        /*001a*/ 	.short	0x001e
        /*001c*/ 	.short	0x0082
	.zero		2


//--------------------- .nv.info                  --------------------------
	.section	.nv.info,"",@"SHT_CUDA_INFO"
	.align	4


	//----- nvinfo : EIATTR_REGCOUNT
	.align		4
        /*0000*/ 	.byte	0x04, 0x2f
        /*0002*/ 	.short	(.L_1 - .L_0)
	.align		4
.L_0:
        /*0004*/ 	.word	index@(multiple_return)
        /*0008*/ 	.word	0x00000008


	//----- nvinfo : EIATTR_FRAME_SIZE
	.align		4
.L_1:
        /*000c*/ 	.byte	0x04, 0x11
        /*000e*/ 	.short	(.L_3 - .L_2)
	.align		4
.L_2:
        /*0010*/ 	.word	index@($multiple_return$do_something)
        /*0014*/ 	.word	0x00000000


	//----- nvinfo : EIATTR_FRAME_SIZE
	.align		4
.L_3:
        /*0018*/ 	.byte	0x04, 0x11
        /*001a*/ 	.short	(.L_5 - .L_4)
	.align		4
.L_4:
        /*001c*/ 	.word	index@(multiple_return)
        /*0020*/ 	.word	0x00000000


	//----- nvinfo : EIATTR_MIN_STACK_SIZE
	.align		4
.L_5:
        /*0024*/ 	.byte	0x04, 0x12
        /*0026*/ 	.short	(.L_7 - .L_6)
	.align		4
.L_6:
        /*0028*/ 	.word	index@(multiple_return)
        /*002c*/ 	.word	0x00000000
.L_7:


//--------------------- .nv.compat                --------------------------
	.section	.nv.compat,"",@"SHT_CUDA_COMPAT_INFO"
	.align	4
        /*0000*/ 	.byte	0x02, 0x09, 0x00, 0x00, 0x02, 0x02, 0x01, 0x00, 0x02, 0x05, 0x05, 0x00, 0x03, 0x07, 0x01, 0x01
        /*0010*/ 	.byte	0x02, 0x03, 0x00, 0x00, 0x02, 0x06, 0x01, 0x00, 0x04, 0x0b, 0x08, 0x00, 0x09, 0x00, 0x00, 0x00
        /*0020*/ 	.byte	0x00, 0x00, 0x00, 0x00


//--------------------- .nv.info.multiple_return  --------------------------
	.section	.nv.info.multiple_return,"",@"SHT_CUDA_INFO"
	.sectionflags	@""
	.align	4


	//----- nvinfo : EIATTR_CUDA_API_VERSION
	.align		4
        /*0000*/ 	.byte	0x04, 0x37
        /*0002*/ 	.short	(.L_9 - .L_8)
.L_8:
        /*0004*/ 	.word	0x00000082


	//----- nvinfo : EIATTR_KPARAM_INFO
	.align		4
.L_9:
        /*0008*/ 	.byte	0x04, 0x17
        /*000a*/ 	.short	(.L_11 - .L_10)
.L_10:
        /*000c*/ 	.word	0x00000000
        /*0010*/ 	.short	0x0001
        /*0012*/ 	.short	0x0008
        /*0014*/ 	.byte	0x00, 0xf0, 0x21, 0x00


	//----- nvinfo : EIATTR_KPARAM_INFO
	.align		4
.L_11:
        /*0018*/ 	.byte	0x04, 0x17
        /*001a*/ 	.short	(.L_13 - .L_12)
.L_12:
        /*001c*/ 	.word	0x00000000
        /*0020*/ 	.short	0x0000
        /*0022*/ 	.short	0x0000
        /*0024*/ 	.byte	0x00, 0xf0, 0x21, 0x00


	//----- nvinfo : EIATTR_SPARSE_MMA_MASK
	.align		4
.L_13:
        /*0028*/ 	.byte	0x03, 0x50
        /*002a*/ 	.short	0x0000


	//----- nvinfo : EIATTR_MAXREG_COUNT
	.align		4
        /*002c*/ 	.byte	0x03, 0x1b
        /*002e*/ 	.short	0x00ff


	//----- nvinfo : EIATTR_MERCURY_ISA_VERSION
	.align		4
        /*0030*/ 	.byte	0x03, 0x5f
        /*0032*/ 	.short	0x0101


	//----- nvinfo : EIATTR_VRC_CTA_INIT_COUNT
	.align		4
        /*0034*/ 	.byte	0x02, 0x4a
	.zero		1
	.zero		1


	//----- nvinfo : EIATTR_EXIT_INSTR_OFFSETS
	.align		4
        /*0038*/ 	.byte	0x04, 0x1c
        /*003a*/ 	.short	(.L_15 - .L_14)


	//   ....[0]....
.L_14:
        /*003c*/ 	.word	0x00000090


	//----- nvinfo : EIATTR_CRS_STACK_SIZE
	.align		4
.L_15:
        /*0040*/ 	.byte	0x04, 0x1e
        /*0042*/ 	.short	(.L_17 - .L_16)
.L_16:
        /*0044*/ 	.word	0x00000000


	//----- nvinfo : EIATTR_CBANK_PARAM_SIZE
	.align		4
.L_17:
        /*0048*/ 	.byte	0x03, 0x19
        /*004a*/ 	.short	0x0010


	//----- nvinfo : EIATTR_PARAM_CBANK
	.align		4
        /*004c*/ 	.byte	0x04, 0x0a
        /*004e*/ 	.short	(.L_19 - .L_18)
	.align		4
.L_18:
        /*0050*/ 	.word	index@(.nv.constant0.multiple_return)
        /*0054*/ 	.short	0x0380
        /*0056*/ 	.short	0x0010


	//----- nvinfo : EIATTR_SW_WAR
	.align		4
.L_19:
        /*0058*/ 	.byte	0x04, 0x36
        /*005a*/ 	.short	(.L_21 - .L_20)
.L_20:
        /*005c*/ 	.word	0x00000008
.L_21:


//--------------------- .nv.callgraph             --------------------------
	.section	.nv.callgraph,"",@"SHT_CUDA_CALLGRAPH"
	.align	4
	.sectionentsize	8
	.align		4
        /*0000*/ 	.word	0x00000000
	.align		4
        /*0004*/ 	.word	0xffffffff
	.align		4
        /*0008*/ 	.word	0x00000000
	.align		4
        /*000c*/ 	.word	0xfffffffe
	.align		4
        /*0010*/ 	.word	0x00000000
	.align		4
        /*0014*/ 	.word	0xfffffffd
	.align		4
        /*0018*/ 	.word	0x00000000
	.align		4
        /*001c*/ 	.word	0xfffffffc


//--------------------- .text.multiple_return     --------------------------
	.section	.text.multiple_return,"ax",@progbits
	.align	128
        .global         multiple_return
        .type           multiple_return,@function
        .size           multiple_return,(.L_x_1 - multiple_return)
        .other          multiple_return,@"STO_CUDA_ENTRY STV_DEFAULT"
multiple_return:
.text.multiple_return:
[----:B------:R-:W0:Y:S01]  /*0000*/  LDC.64 R0, c[0x0][0x380] ;  /* 0x0000e000ff007b82 */ /* 0x000e220000000a00 */
[----:B------:R-:W0:Y:S02]  /*0010*/  LDCU.64 UR4, c[0x0][0x358] ;  /* 0x00006b00ff0477ac */ /* 0x000e240008000a00 */
[----:B0-----:R0:W5:Y:S01]  /*0020*/  LD.E R0, desc[UR4][R0.64] ;  /* 0x0000000400007980 */ /* 0x001162000c101900 */
[----:B------:R-:W-:-:S07]  /*0030*/  MOV R2, 0x50 ;  /* 0x0000005000027802 */ /* 0x000fce0000000f00 */
[----:B0----5:R-:W-:Y:S05]  /*0040*/  CALL.REL.NOINC `($multiple_return$do_something) ;  /* 0x0000000000147944 */ /* 0x021fea0003c00000 */
[----:B------:R-:W0:Y:S01]  /*0050*/  LDC.64 R0, c[0x0][0x388] ;  /* 0x0000e200ff007b82 */ /* 0x000e220000000a00 */
[----:B------:R-:W-:Y:S01]  /*0060*/  IMAD.MOV.U32 R5, RZ, RZ, 0x7b ;  /* 0x0000007bff057424 */ /* 0x000fe200078e00ff */
[----:B0-----:R-:W-:Y:S04]  /*0070*/  ST.E desc[UR4][R0.64], R3 ;  /* 0x0000000300007985 */ /* 0x001fe8000c101904 */
[----:B------:R-:W-:Y:S01]  /*0080*/  ST.E desc[UR4][R0.64+0x4], R5 ;  /* 0x0000040500007985 */ /* 0x000fe2000c101904 */
[----:B------:R-:W-:Y:S05]  /*0090*/  EXIT ;  /* 0x000000000000794d */ /* 0x000fea0003800000 */
        .type           $multiple_return$do_something,@function
        .size           $multiple_return$do_something,(.L_x_1 - $multiple_return$do_something)
$multiple_return$do_something:
[----:B------:R-:W-:Y:S02]  /*00a0*/  HFMA2 R1, -RZ, RZ, 0, 0 ;  /* 0x00000000ff017431 */ /* 0x000fe400000001ff */
[----:B------:R-:W-:Y:S01]  /*00b0*/  VIADD R3, R0, 0x1 ;  /* 0x0000000100037836 */ /* 0x000fe20000000000 */
[----:B------:R-:W-:-:S04]  /*00c0*/  MOV R0, R2 ;  /* 0x0000000200007202 */ /* 0x000fc80000000f00 */
[----:B------:R-:W-:Y:S05]  /*00d0*/  RET.REL.NODEC R0 `(multiple_return) ;  /* 0xfffffffc00c87950 */ /* 0x000fea0003c3ffff */
.L_x_0:
[----:B------:R-:W-:-:S00]  /*00e0*/  BRA `(.L_x_0) ;  /* 0xfffffffc00fc7947 */ /* 0x000fc0000383ffff */
[----:B------:R-:W-:-:S00]  /*00f0*/  NOP ;  /* 0x0000000000007918 */ /* 0x000fc00000000000 */
        /* <DEDUP_REMOVED lines=8> */
.L_x_1:


//--------------------- .nv.shared.reserved.0     --------------------------
	.section	.nv.shared.reserved.0,"aw",@nobits
	.weak		__nv_reservedSMEM_offset_0_alias
	.size		__nv_reservedSMEM_offset_0_alias, 0, 64
	.other		__nv_reservedSMEM_offset_0_alias,@"STO_CUDA_RESERVED_SHARED STV_DEFAULT"
__nv_reservedSMEM_offset_0_alias:
	.zero		0
	.zero		64


//--------------------- .nv.constant0.multiple_return --------------------------
	.section	.nv.constant0.multiple_return,"a",@progbits
	.sectionflags	@""
	.align	4
.nv.constant0.multiple_return:
	.zero		912


//--------------------- SYMBOLS --------------------------

	.type		.nv.reservedSmem.offset0,@object
	.size		.nv.reservedSmem.offset0,0x4
